//
// Generated by NVIDIA NVVM Compiler
//
// Compiler Build ID: CL-36424714
// Cuda compilation tools, release 13.0, V13.0.88
// Based on NVVM 20.0.0
//

.version 9.0
.target sm_100
.address_size 64

	// .globl	_Z21count_2d_equal_kernelPKiPiiii

.visible .entry _Z21count_2d_equal_kernelPKiPiiii(
	.param .u64 .ptr .align 1 _Z21count_2d_equal_kernelPKiPiiii_param_0,
	.param .u64 .ptr .align 1 _Z21count_2d_equal_kernelPKiPiiii_param_1,
	.param .u32 _Z21count_2d_equal_kernelPKiPiiii_param_2,
	.param .u32 _Z21count_2d_equal_kernelPKiPiiii_param_3,
	.param .u32 _Z21count_2d_equal_kernelPKiPiiii_param_4
)
{
	.reg .pred 	%p<5>;
	.reg .b32 	%r<15>;
	.reg .b64 	%rd<7>;

	ld.param.u64 	%rd1, [_Z21count_2d_equal_kernelPKiPiiii_param_0];
	ld.param.u64 	%rd2, [_Z21count_2d_equal_kernelPKiPiiii_param_1];
	ld.param.u32 	%r5, [_Z21count_2d_equal_kernelPKiPiiii_param_2];
	ld.param.u32 	%r3, [_Z21count_2d_equal_kernelPKiPiiii_param_3];
	ld.param.u32 	%r4, [_Z21count_2d_equal_kernelPKiPiiii_param_4];
	mov.u32 	%r6, %ntid.x;
	mov.u32 	%r7, %ctaid.x;
	mov.u32 	%r8, %tid.x;
	mad.lo.s32 	%r1, %r6, %r7, %r8;
	mov.u32 	%r9, %ntid.y;
	mov.u32 	%r10, %ctaid.y;
	mov.u32 	%r11, %tid.y;
	mad.lo.s32 	%r2, %r9, %r10, %r11;
	setp.ge.s32 	%p1, %r2, %r5;
	setp.ge.s32 	%p2, %r1, %r3;
	or.pred  	%p3, %p1, %p2;
	@%p3 bra 	$L__BB0_3;
	cvta.to.global.u64 	%rd3, %rd1;
	mad.lo.s32 	%r12, %r3, %r2, %r1;
	mul.wide.s32 	%rd4, %r12, 4;
	add.s64 	%rd5, %rd3, %rd4;
	ld.global.u32 	%r13, [%rd5];
	setp.ne.s32 	%p4, %r13, %r4;
	@%p4 bra 	$L__BB0_3;
	cvta.to.global.u64 	%rd6, %rd2;
	atom.global.add.u32 	%r14, [%rd6], 1;
$L__BB0_3:
	ret;

}


// ===== COMPILED SASS (sm_100) =====

	.target	sm_100

	.elftype	@"ET_EXEC"


//--------------------- .note.nv.tkinfo           --------------------------
	.section	.note.nv.tkinfo,"",@"SHT_NOTE"
	.sectionflags	@"SHF_NOTE_NV_TKINFO"
	.tkinfo
        /*0018*/ 	.word	0x00000002
        /*0030*/ 	.string	""
        /*0030*/ 	.string	"ptxas"
        /*0030*/ 	.string	"Cuda compilation tools, release 13.0, V13.0.88"
        /*0030*/ 	.string	"Build cuda_13.0.r13.0/compiler.36424714_0"
        /*0030*/ 	.string	"-arch sm_100 -m 64 "



//--------------------- .note.nv.cuinfo           --------------------------
	.section	.note.nv.cuinfo,"",@"SHT_NOTE"
	.sectionflags	@"SHF_NOTE_NV_CUINFO"
        /*0018*/ 	.short	0x0002
        /*001a*/ 	.short	0x0064
        /*001c*/ 	.short	0x0082
	.zero		2


//--------------------- .nv.info                  --------------------------
	.section	.nv.info,"",@"SHT_CUDA_INFO"
	.align	4


	//----- nvinfo : EIATTR_REGCOUNT
	.align		4
        /*0000*/ 	.byte	0x04, 0x2f
        /*0002*/ 	.short	(.L_1 - .L_0)
	.align		4
.L_0:
        /*0004*/ 	.word	index@(_Z21count_2d_equal_kernelPKiPiiii)
        /*0008*/ 	.word	0x00000008


	//----- nvinfo : EIATTR_FRAME_SIZE
	.align		4
.L_1:
        /*000c*/ 	.byte	0x04, 0x11
        /*000e*/ 	.short	(.L_3 - .L_2)
	.align		4
.L_2:
        /*0010*/ 	.word	index@(_Z21count_2d_equal_kernelPKiPiiii)
        /*0014*/ 	.word	0x00000000


	//----- nvinfo : EIATTR_MIN_STACK_SIZE
	.align		4
.L_3:
        /*0018*/ 	.byte	0x04, 0x12
        /*001a*/ 	.short	(.L_5 - .L_4)
	.align		4
.L_4:
        /*001c*/ 	.word	index@(_Z21count_2d_equal_kernelPKiPiiii)
        /*0020*/ 	.word	0x00000000
.L_5:


//--------------------- .nv.compat                --------------------------
	.section	.nv.compat,"",@"SHT_CUDA_COMPAT_INFO"
	.align	4
        /*0000*/ 	.byte	0x02, 0x09, 0x00, 0x00, 0x02, 0x02, 0x01, 0x00, 0x02, 0x05, 0x05, 0x00, 0x03, 0x07, 0x01, 0x01
        /*0010*/ 	.byte	0x02, 0x03, 0x00, 0x00, 0x02, 0x06, 0x01, 0x00, 0x04, 0x0b, 0x08, 0x00, 0x09, 0x00, 0x00, 0x00
        /*0020*/ 	.byte	0x00, 0x00, 0x00, 0x00


//--------------------- .nv.info._Z21count_2d_equal_kernelPKiPiiii --------------------------
	.section	.nv.info._Z21count_2d_equal_kernelPKiPiiii,"",@"SHT_CUDA_INFO"
	.sectionflags	@""
	.align	4


	//----- nvinfo : EIATTR_CUDA_API_VERSION
	.align		4
        /*0000*/ 	.byte	0x04, 0x37
        /*0002*/ 	.short	(.L_7 - .L_6)
.L_6:
        /*0004*/ 	.word	0x00000082


	//----- nvinfo : EIATTR_KPARAM_INFO
	.align		4
.L_7:
        /*0008*/ 	.byte	0x04, 0x17
        /*000a*/ 	.short	(.L_9 - .L_8)
.L_8:
        /*000c*/ 	.word	0x00000000
        /*0010*/ 	.short	0x0004
        /*0012*/ 	.short	0x0018
        /*0014*/ 	.byte	0x00, 0xf0, 0x11, 0x00


	//----- nvinfo : EIATTR_KPARAM_INFO
	.align		4
.L_9:
        /*0018*/ 	.byte	0x04, 0x17
        /*001a*/ 	.short	(.L_11 - .L_10)
.L_10:
        /*001c*/ 	.word	0x00000000
        /*0020*/ 	.short	0x0003
        /*0022*/ 	.short	0x0014
        /*0024*/ 	.byte	0x00, 0xf0, 0x11, 0x00


	//----- nvinfo : EIATTR_KPARAM_INFO
	.align		4
.L_11:
        /*0028*/ 	.byte	0x04, 0x17
        /*002a*/ 	.short	(.L_13 - .L_12)
.L_12:
        /*002c*/ 	.word	0x00000000
        /*0030*/ 	.short	0x0002
        /*0032*/ 	.short	0x0010
        /*0034*/ 	.byte	0x00, 0xf0, 0x11, 0x00


	//----- nvinfo : EIATTR_KPARAM_INFO
	.align		4
.L_13:
        /*0038*/ 	.byte	0x04, 0x17
        /*003a*/ 	.short	(.L_15 - .L_14)
.L_14:
        /*003c*/ 	.word	0x00000000
        /*0040*/ 	.short	0x0001
        /*0042*/ 	.short	0x0008
        /*0044*/ 	.byte	0x00, 0xf5, 0x21, 0x00


	//----- nvinfo : EIATTR_KPARAM_INFO
	.align		4
.L_15:
        /*0048*/ 	.byte	0x04, 0x17
        /*004a*/ 	.short	(.L_17 - .L_16)
.L_16:
        /*004c*/ 	.word	0x00000000
        /*0050*/ 	.short	0x0000
        /*0052*/ 	.short	0x0000
        /*0054*/ 	.byte	0x00, 0xf5, 0x21, 0x00


	//----- nvinfo : EIATTR_SPARSE_MMA_MASK
	.align		4
.L_17:
        /*0058*/ 	.byte	0x03, 0x50
        /*005a*/ 	.short	0x0000


	//----- nvinfo : EIATTR_MAXREG_COUNT
	.align		4
        /*005c*/ 	.byte	0x03, 0x1b
        /*005e*/ 	.short	0x00ff


	//----- nvinfo : EIATTR_MERCURY_ISA_VERSION
	.align		4
        /*0060*/ 	.byte	0x03, 0x5f
        /*0062*/ 	.short	0x0101


	//----- nvinfo : EIATTR_INT_WARP_WIDE_INSTR_OFFSETS
	.align		4
        /*0064*/ 	.byte	0x04, 0x31
        /*0066*/ 	.short	(.L_19 - .L_18)


	//   ....[0]....
.L_18:
        /*0068*/ 	.word	0x00000170


	//----- nvinfo : EIATTR_VRC_CTA_INIT_COUNT
	.align		4
.L_19:
        /*006c*/ 	.byte	0x02, 0x4a
	.zero		1
	.zero		1


	//----- nvinfo : EIATTR_EXIT_INSTR_OFFSETS
	.align		4
        /*0070*/ 	.byte	0x04, 0x1c
        /*0072*/ 	.short	(.L_21 - .L_20)


	//   ....[0]....
.L_20:
        /*0074*/ 	.word	0x000000c0


	//   ....[1]....
        /*0078*/ 	.word	0x00000140


	//   ....[2]....
        /*007c*/ 	.word	0x000001c0


	//----- nvinfo : EIATTR_CBANK_PARAM_SIZE
	.align		4
.L_21:
        /*0080*/ 	.byte	0x03, 0x19
        /*0082*/ 	.short	0x001c


	//----- nvinfo : EIATTR_PARAM_CBANK
	.align		4
        /*0084*/ 	.byte	0x04, 0x0a
        /*0086*/ 	.short	(.L_23 - .L_22)
	.align		4
.L_22:
        /*0088*/ 	.word	index@(.nv.constant0._Z21count_2d_equal_kernelPKiPiiii)
        /*008c*/ 	.short	0x0380
        /*008e*/ 	.short	0x001c


	//----- nvinfo : EIATTR_SW_WAR
	.align		4
.L_23:
        /*0090*/ 	.byte	0x04, 0x36
        /*0092*/ 	.short	(.L_25 - .L_24)
.L_24:
        /*0094*/ 	.word	0x00000008
.L_25:


//--------------------- .nv.callgraph             --------------------------
	.section	.nv.callgraph,"",@"SHT_CUDA_CALLGRAPH"
	.align	4
	.sectionentsize	8
	.align		4
        /*0000*/ 	.word	0x00000000
	.align		4
        /*0004*/ 	.word	0xffffffff
	.align		4
        /*0008*/ 	.word	0x00000000
	.align		4
        /*000c*/ 	.word	0xfffffffe
	.align		4
        /*0010*/ 	.word	0x00000000
	.align		4
        /*0014*/ 	.word	0xfffffffd
	.align		4
        /*0018*/ 	.word	0x00000000
	.align		4
        /*001c*/ 	.word	0xfffffffc


//--------------------- .text._Z21count_2d_equal_kernelPKiPiiii --------------------------
	.section	.text._Z21count_2d_equal_kernelPKiPiiii,"ax",@progbits
	.align	128
        .global         _Z21count_2d_equal_kernelPKiPiiii
        .type           _Z21count_2d_equal_kernelPKiPiiii,@function
        .size           _Z21count_2d_equal_kernelPKiPiiii,(.L_x_1 - _Z21count_2d_equal_kernelPKiPiiii)
        .other          _Z21count_2d_equal_kernelPKiPiiii,@"STO_CUDA_ENTRY STV_DEFAULT"
_Z21count_2d_equal_kernelPKiPiiii:
.text._Z21count_2d_equal_kernelPKiPiiii:
[----:B------:R-:W-:Y:S01]  /*0000*/  LDC R1, c[0x0][0x37c] ;  /* 0x0000df00ff017b82 */ /* 0x000fe20000000800 */
[----:B------:R-:W0:Y:S01]  /*0010*/  S2R R0, SR_CTAID.X ;  /* 0x0000000000007919 */ /* 0x000e220000002500 */
[----:B------:R-:W0:Y:S01]  /*0020*/  LDCU UR4, c[0x0][0x360] ;  /* 0x00006c00ff0477ac */ /* 0x000e220008000800 */
[----:B------:R-:W0:Y:S01]  /*0030*/  S2R R3, SR_TID.X ;  /* 0x0000000000037919 */ /* 0x000e220000002100 */
[----:B------:R-:W1:Y:S01]  /*0040*/  LDCU UR5, c[0x0][0x364] ;  /* 0x00006c80ff0577ac */ /* 0x000e620008000800 */
[----:B------:R-:W1:Y:S01]  /*0050*/  S2R R5, SR_CTAID.Y ;  /* 0x0000000000057919 */ /* 0x000e620000002600 */
[----:B------:R-:W2:Y:S01]  /*0060*/  LDCU.64 UR6, c[0x0][0x390] ;  /* 0x00007200ff0677ac */ /* 0x000ea20008000a00 */
[----:B------:R-:W1:Y:S01]  /*0070*/  S2R R2, SR_TID.Y ;  /* 0x0000000000027919 */ /* 0x000e620000002200 */
[----:B0-----:R-:W-:-:S05]  /*0080*/  IMAD R0, R0, UR4, R3 ;  /* 0x0000000400007c24 */ /* 0x001fca000f8e0203 */
[----:B--2---:R-:W-:Y:S01]  /*0090*/  ISETP.GE.AND P0, PT, R0, UR7, PT ;  /* 0x0000000700007c0c */ /* 0x004fe2000bf06270 */
[----:B-1----:R-:W-:-:S05]  /*00a0*/  IMAD R5, R5, UR5, R2 ;  /* 0x0000000505057c24 */ /* 0x002fca000f8e0202 */
[----:B------:R-:W-:-:S13]  /*00b0*/  ISETP.GE.OR P0, PT, R5, UR6, P0 ;  /* 0x0000000605007c0c */ /* 0x000fda0008706670 */
[----:B------:R-:W-:Y:S05]  /*00c0*/  @P0 EXIT ;  /* 0x000000000000094d */ /* 0x000fea0003800000 */
[----:B------:R-:W0:Y:S01]  /*00d0*/  LDC.64 R2, c[0x0][0x380] ;  /* 0x0000e000ff027b82 */ /* 0x000e220000000a00 */
[----:B------:R-:W1:Y:S01]  /*00e0*/  LDCU.64 UR4, c[0x0][0x358] ;  /* 0x00006b00ff0477ac */ /* 0x000e620008000a00 */
[----:B------:R-:W-:Y:S01]  /*00f0*/  IMAD R5, R5, UR7, R0 ;  /* 0x0000000705057c24 */ /* 0x000fe2000f8e0200 */
[----:B------:R-:W2:Y:S03]  /*0100*/  LDCU UR6, c[0x0][0x398] ;  /* 0x00007300ff0677ac */ /* 0x000ea60008000800 */
[----:B0-----:R-:W-:-:S06]  /*0110*/  IMAD.WIDE R2, R5, 0x4, R2 ;  /* 0x0000000405027825 */ /* 0x001fcc00078e0202 */
[----:B-1----:R-:W2:Y:S02]  /*0120*/  LDG.E R2, desc[UR4][R2.64] ;  /* 0x0000000402027981 */ /* 0x002ea4000c1e1900 */
[----:B--2---:R-:W-:-:S13]  /*0130*/  ISETP.NE.AND P0, PT, R2, UR6, PT ;  /* 0x0000000602007c0c */ /* 0x004fda000bf05270 */
[----:B------:R-:W-:Y:S05]  /*0140*/  @P0 EXIT ;  /* 0x000000000000094d */ /* 0x000fea0003800000 */
[----:B------:R-:W0:Y:S01]  /*0150*/  S2R R0, SR_LANEID ;  /* 0x0000000000007919 */ /* 0x000e220000000000 */
[----:B------:R-:W1:Y:S01]  /*0160*/  LDC.64 R2, c[0x0][0x388] ;  /* 0x0000e200ff027b82 */ /* 0x000e620000000a00 */
[----:B------:R-:W-:Y:S02]  /*0170*/  VOTEU.ANY UR6, UPT, PT ;  /* 0x0000000000067886 */ /* 0x000fe400038e0100 */
[----:B------:R-:W-:Y:S02]  /*0180*/  UFLO.U32 UR7, UR6 ;  /* 0x00000006000772bd */ /* 0x000fe400080e0000 */
[----:B------:R-:W1:Y:S04]  /*0190*/  POPC R5, UR6 ;  /* 0x0000000600057d09 */ /* 0x000e680008000000 */
[----:B0-----:R-:W-:-:S13]  /*01a0*/  ISETP.EQ.U32.AND P0, PT, R0, UR7, PT ;  /* 0x0000000700007c0c */ /* 0x001fda000bf02070 */
[----:B-1----:R-:W-:Y:S01]  /*01b0*/  @P0 REDG.E.ADD.STRONG.GPU desc[UR4][R2.64], R5 ;  /* 0x000000050200098e */ /* 0x002fe2000c12e104 */
[----:B------:R-:W-:Y:S05]  /*01c0*/  EXIT ;  /* 0x000000000000794d */ /* 0x000fea0003800000 */
.L_x_0:
[----:B------:R-:W-:-:S00]  /*01d0*/  BRA `(.L_x_0) ;  /* 0xfffffffc00fc7947 */ /* 0x000fc0000383ffff */
[----:B------:R-:W-:-:S00]  /*01e0*/  NOP ;  /* 0x0000000000007918 */ /* 0x000fc00000000000 */
        /* <DEDUP_REMOVED lines=9> */
.L_x_1:


//--------------------- .nv.shared.reserved.0     --------------------------
	.section	.nv.shared.reserved.0,"aw",@nobits
	.weak		__nv_reservedSMEM_offset_0_alias
	.size		__nv_reservedSMEM_offset_0_alias, 0, 64
	.other		__nv_reservedSMEM_offset_0_alias,@"STO_CUDA_RESERVED_SHARED STV_DEFAULT"
__nv_reservedSMEM_offset_0_alias:
	.zero		0
	.zero		64


//--------------------- .nv.constant0._Z21count_2d_equal_kernelPKiPiiii --------------------------
	.section	.nv.constant0._Z21count_2d_equal_kernelPKiPiiii,"a",@progbits
	.sectionflags	@""
	.align	4
.nv.constant0._Z21count_2d_equal_kernelPKiPiiii:
	.zero		924


//--------------------- SYMBOLS --------------------------

	.type		.nv.reservedSmem.offset0,@object
	.size		.nv.reservedSmem.offset0,0x4
